//
// Generated by NVIDIA NVVM Compiler
//
// Compiler Build ID: CL-36424714
// Cuda compilation tools, release 13.0, V13.0.88
// Based on NVVM 20.0.0
//

.version 9.0
.target sm_100
.address_size 64

	// .globl	_Z18incrementNonAtomicPi

.visible .entry _Z18incrementNonAtomicPi(
	.param .u64 .ptr .align 1 _Z18incrementNonAtomicPi_param_0
)
{
	.reg .b32 	%r<3>;
	.reg .b64 	%rd<3>;

	ld.param.u64 	%rd1, [_Z18incrementNonAtomicPi_param_0];
	cvta.to.global.u64 	%rd2, %rd1;
	ld.global.u32 	%r1, [%rd2];
	add.s32 	%r2, %r1, 1;
	st.global.u32 	[%rd2], %r2;
	ret;

}
	// .globl	_Z15incrementAtomicPi
.visible .entry _Z15incrementAtomicPi(
	.param .u64 .ptr .align 1 _Z15incrementAtomicPi_param_0
)
{
	.reg .b32 	%r<2>;
	.reg .b64 	%rd<3>;

	ld.param.u64 	%rd1, [_Z15incrementAtomicPi_param_0];
	cvta.to.global.u64 	%rd2, %rd1;
	atom.global.add.u32 	%r1, [%rd2], 1;
	ret;

}


// ===== COMPILED SASS (sm_100) =====

	.target	sm_100

	.elftype	@"ET_EXEC"


//--------------------- .note.nv.tkinfo           --------------------------
	.section	.note.nv.tkinfo,"",@"SHT_NOTE"
	.sectionflags	@"SHF_NOTE_NV_TKINFO"
	.tkinfo
        /*0018*/ 	.word	0x00000002
        /*0030*/ 	.string	""
        /*0030*/ 	.string	"ptxas"
        /*0030*/ 	.string	"Cuda compilation tools, release 13.0, V13.0.88"
        /*0030*/ 	.string	"Build cuda_13.0.r13.0/compiler.36424714_0"
        /*0030*/ 	.string	"-arch sm_100 -m 64 "



//--------------------- .note.nv.cuinfo           --------------------------
	.section	.note.nv.cuinfo,"",@"SHT_NOTE"
	.sectionflags	@"SHF_NOTE_NV_CUINFO"
        /*0018*/ 	.short	0x0002
        /*001a*/ 	.short	0x0064
        /*001c*/ 	.short	0x0082
	.zero		2


//--------------------- .nv.info                  --------------------------
	.section	.nv.info,"",@"SHT_CUDA_INFO"
	.align	4


	//----- nvinfo : EIATTR_REGCOUNT
	.align		4
        /*0000*/ 	.byte	0x04, 0x2f
        /*0002*/ 	.short	(.L_1 - .L_0)
	.align		4
.L_0:
        /*0004*/ 	.word	index@(_Z18incrementNonAtomicPi)
        /*0008*/ 	.word	0x00000008


	//----- nvinfo : EIATTR_FRAME_SIZE
	.align		4
.L_1:
        /*000c*/ 	.byte	0x04, 0x11
        /*000e*/ 	.short	(.L_3 - .L_2)
	.align		4
.L_2:
        /*0010*/ 	.word	index@(_Z18incrementNonAtomicPi)
        /*0014*/ 	.word	0x00000000


	//----- nvinfo : EIATTR_REGCOUNT
	.align		4
.L_3:
        /*0018*/ 	.byte	0x04, 0x2f
        /*001a*/ 	.short	(.L_5 - .L_4)
	.align		4
.L_4:
        /*001c*/ 	.word	index@(_Z15incrementAtomicPi)
        /*0020*/ 	.word	0x00000008


	//----- nvinfo : EIATTR_FRAME_SIZE
	.align		4
.L_5:
        /*0024*/ 	.byte	0x04, 0x11
        /*0026*/ 	.short	(.L_7 - .L_6)
	.align		4
.L_6:
        /*0028*/ 	.word	index@(_Z15incrementAtomicPi)
        /*002c*/ 	.word	0x00000000


	//----- nvinfo : EIATTR_MIN_STACK_SIZE
	.align		4
.L_7:
        /*0030*/ 	.byte	0x04, 0x12
        /*0032*/ 	.short	(.L_9 - .L_8)
	.align		4
.L_8:
        /*0034*/ 	.word	index@(_Z15incrementAtomicPi)
        /*0038*/ 	.word	0x00000000


	//----- nvinfo : EIATTR_MIN_STACK_SIZE
	.align		4
.L_9:
        /*003c*/ 	.byte	0x04, 0x12
        /*003e*/ 	.short	(.L_11 - .L_10)
	.align		4
.L_10:
        /*0040*/ 	.word	index@(_Z18incrementNonAtomicPi)
        /*0044*/ 	.word	0x00000000
.L_11:


//--------------------- .nv.compat                --------------------------
	.section	.nv.compat,"",@"SHT_CUDA_COMPAT_INFO"
	.align	4
        /*0000*/ 	.byte	0x02, 0x09, 0x00, 0x00, 0x02, 0x02, 0x01, 0x00, 0x02, 0x05, 0x05, 0x00, 0x03, 0x07, 0x01, 0x01
        /*0010*/ 	.byte	0x02, 0x03, 0x00, 0x00, 0x02, 0x06, 0x01, 0x00, 0x04, 0x0b, 0x08, 0x00, 0x09, 0x00, 0x00, 0x00
        /*0020*/ 	.byte	0x00, 0x00, 0x00, 0x00


//--------------------- .nv.info._Z15incrementAtomicPi --------------------------
	.section	.nv.info._Z15incrementAtomicPi,"",@"SHT_CUDA_INFO"
	.sectionflags	@""
	.align	4


	//----- nvinfo : EIATTR_CUDA_API_VERSION
	.align		4
        /*0000*/ 	.byte	0x04, 0x37
        /*0002*/ 	.short	(.L_13 - .L_12)
.L_12:
        /*0004*/ 	.word	0x00000082


	//----- nvinfo : EIATTR_KPARAM_INFO
	.align		4
.L_13:
        /*0008*/ 	.byte	0x04, 0x17
        /*000a*/ 	.short	(.L_15 - .L_14)
.L_14:
        /*000c*/ 	.word	0x00000000
        /*0010*/ 	.short	0x0000
        /*0012*/ 	.short	0x0000
        /*0014*/ 	.byte	0x00, 0xf5, 0x21, 0x00


	//----- nvinfo : EIATTR_SPARSE_MMA_MASK
	.align		4
.L_15:
        /*0018*/ 	.byte	0x03, 0x50
        /*001a*/ 	.short	0x0000


	//----- nvinfo : EIATTR_MAXREG_COUNT
	.align		4
        /*001c*/ 	.byte	0x03, 0x1b
        /*001e*/ 	.short	0x00ff


	//----- nvinfo : EIATTR_MERCURY_ISA_VERSION
	.align		4
        /*0020*/ 	.byte	0x03, 0x5f
        /*0022*/ 	.short	0x0101


	//----- nvinfo : EIATTR_INT_WARP_WIDE_INSTR_OFFSETS
	.align		4
        /*0024*/ 	.byte	0x04, 0x31
        /*0026*/ 	.short	(.L_17 - .L_16)


	//   ....[0]....
.L_16:
        /*0028*/ 	.word	0x00000030


	//----- nvinfo : EIATTR_VRC_CTA_INIT_COUNT
	.align		4
.L_17:
        /*002c*/ 	.byte	0x02, 0x4a
	.zero		1
	.zero		1


	//----- nvinfo : EIATTR_EXIT_INSTR_OFFSETS
	.align		4
        /*0030*/ 	.byte	0x04, 0x1c
        /*0032*/ 	.short	(.L_19 - .L_18)


	//   ....[0]....
.L_18:
        /*0034*/ 	.word	0x00000090


	//----- nvinfo : EIATTR_CBANK_PARAM_SIZE
	.align		4
.L_19:
        /*0038*/ 	.byte	0x03, 0x19
        /*003a*/ 	.short	0x0008


	//----- nvinfo : EIATTR_PARAM_CBANK
	.align		4
        /*003c*/ 	.byte	0x04, 0x0a
        /*003e*/ 	.short	(.L_21 - .L_20)
	.align		4
.L_20:
        /*0040*/ 	.word	index@(.nv.constant0._Z15incrementAtomicPi)
        /*0044*/ 	.short	0x0380
        /*0046*/ 	.short	0x0008


	//----- nvinfo : EIATTR_SW_WAR
	.align		4
.L_21:
        /*0048*/ 	.byte	0x04, 0x36
        /*004a*/ 	.short	(.L_23 - .L_22)
.L_22:
        /*004c*/ 	.word	0x00000008
.L_23:


//--------------------- .nv.info._Z18incrementNonAtomicPi --------------------------
	.section	.nv.info._Z18incrementNonAtomicPi,"",@"SHT_CUDA_INFO"
	.sectionflags	@""
	.align	4


	//----- nvinfo : EIATTR_CUDA_API_VERSION
	.align		4
        /*0000*/ 	.byte	0x04, 0x37
        /*0002*/ 	.short	(.L_25 - .L_24)
.L_24:
        /*0004*/ 	.word	0x00000082


	//----- nvinfo : EIATTR_KPARAM_INFO
	.align		4
.L_25:
        /*0008*/ 	.byte	0x04, 0x17
        /*000a*/ 	.short	(.L_27 - .L_26)
.L_26:
        /*000c*/ 	.word	0x00000000
        /*0010*/ 	.short	0x0000
        /*0012*/ 	.short	0x0000
        /*0014*/ 	.byte	0x00, 0xf5, 0x21, 0x00


	//----- nvinfo : EIATTR_SPARSE_MMA_MASK
	.align		4
.L_27:
        /*0018*/ 	.byte	0x03, 0x50
        /*001a*/ 	.short	0x0000


	//----- nvinfo : EIATTR_MAXREG_COUNT
	.align		4
        /*001c*/ 	.byte	0x03, 0x1b
        /*001e*/ 	.short	0x00ff


	//----- nvinfo : EIATTR_MERCURY_ISA_VERSION
	.align		4
        /*0020*/ 	.byte	0x03, 0x5f
        /*0022*/ 	.short	0x0101


	//----- nvinfo : EIATTR_VRC_CTA_INIT_COUNT
	.align		4
        /*0024*/ 	.byte	0x02, 0x4a
	.zero		1
	.zero		1


	//----- nvinfo : EIATTR_EXIT_INSTR_OFFSETS
	.align		4
        /*0028*/ 	.byte	0x04, 0x1c
        /*002a*/ 	.short	(.L_29 - .L_28)


	//   ....[0]....
.L_28:
        /*002c*/ 	.word	0x00000060


	//----- nvinfo : EIATTR_CBANK_PARAM_SIZE
	.align		4
.L_29:
        /*0030*/ 	.byte	0x03, 0x19
        /*0032*/ 	.short	0x0008


	//----- nvinfo : EIATTR_PARAM_CBANK
	.align		4
        /*0034*/ 	.byte	0x04, 0x0a
        /*0036*/ 	.short	(.L_31 - .L_30)
	.align		4
.L_30:
        /*0038*/ 	.word	index@(.nv.constant0._Z18incrementNonAtomicPi)
        /*003c*/ 	.short	0x0380
        /*003e*/ 	.short	0x0008


	//----- nvinfo : EIATTR_SW_WAR
	.align		4
.L_31:
        /*0040*/ 	.byte	0x04, 0x36
        /*0042*/ 	.short	(.L_33 - .L_32)
.L_32:
        /*0044*/ 	.word	0x00000008
.L_33:


//--------------------- .nv.callgraph             --------------------------
	.section	.nv.callgraph,"",@"SHT_CUDA_CALLGRAPH"
	.align	4
	.sectionentsize	8
	.align		4
        /*0000*/ 	.word	0x00000000
	.align		4
        /*0004*/ 	.word	0xffffffff
	.align		4
        /*0008*/ 	.word	0x00000000
	.align		4
        /*000c*/ 	.word	0xfffffffe
	.align		4
        /*0010*/ 	.word	0x00000000
	.align		4
        /*0014*/ 	.word	0xfffffffd
	.align		4
        /*0018*/ 	.word	0x00000000
	.align		4
        /*001c*/ 	.word	0xfffffffc


//--------------------- .text._Z15incrementAtomicPi --------------------------
	.section	.text._Z15incrementAtomicPi,"ax",@progbits
	.align	128
        .global         _Z15incrementAtomicPi
        .type           _Z15incrementAtomicPi,@function
        .size           _Z15incrementAtomicPi,(.L_x_2 - _Z15incrementAtomicPi)
        .other          _Z15incrementAtomicPi,@"STO_CUDA_ENTRY STV_DEFAULT"
_Z15incrementAtomicPi:
.text._Z15incrementAtomicPi:
[----:B------:R-:W-:Y:S01]  /*0000*/  LDC R1, c[0x0][0x37c] ;  /* 0x0000df00ff017b82 */ /* 0x000fe20000000800 */
[----:B------:R-:W0:Y:S07]  /*0010*/  S2R R0, SR_LANEID ;  /* 0x0000000000007919 */ /* 0x000e2e0000000000 */
[----:B------:R-:W1:Y:S01]  /*0020*/  LDC.64 R2, c[0x0][0x380] ;  /* 0x0000e000ff027b82 */ /* 0x000e620000000a00 */
[----:B------:R-:W-:Y:S01]  /*0030*/  VOTEU.ANY UR6, UPT, PT ;  /* 0x0000000000067886 */ /* 0x000fe200038e0100 */
[----:B------:R-:W1:Y:S01]  /*0040*/  LDCU.64 UR4, c[0x0][0x358] ;  /* 0x00006b00ff0477ac */ /* 0x000e620008000a00 */
[----:B------:R-:W1:Y:S01]  /*0050*/  POPC R5, UR6 ;  /* 0x0000000600057d09 */ /* 0x000e620008000000 */
[----:B------:R-:W-:-:S06]  /*0060*/  UFLO.U32 UR7, UR6 ;  /* 0x00000006000772bd */ /* 0x000fcc00080e0000 */
[----:B0-----:R-:W-:-:S13]  /*0070*/  ISETP.EQ.U32.AND P0, PT, R0, UR7, PT ;  /* 0x0000000700007c0c */ /* 0x001fda000bf02070 */
[----:B-1----:R-:W-:Y:S01]  /*0080*/  @P0 REDG.E.ADD.STRONG.GPU desc[UR4][R2.64], R5 ;  /* 0x000000050200098e */ /* 0x002fe2000c12e104 */
[----:B------:R-:W-:Y:S05]  /*0090*/  EXIT ;  /* 0x000000000000794d */ /* 0x000fea0003800000 */
.L_x_0:
[----:B------:R-:W-:-:S00]  /*00a0*/  BRA `(.L_x_0) ;  /* 0xfffffffc00fc7947 */ /* 0x000fc0000383ffff */
[----:B------:R-:W-:-:S00]  /*00b0*/  NOP ;  /* 0x0000000000007918 */ /* 0x000fc00000000000 */
        /* <DEDUP_REMOVED lines=12> */
.L_x_2:


//--------------------- .text._Z18incrementNonAtomicPi --------------------------
	.section	.text._Z18incrementNonAtomicPi,"ax",@progbits
	.align	128
        .global         _Z18incrementNonAtomicPi
        .type           _Z18incrementNonAtomicPi,@function
        .size           _Z18incrementNonAtomicPi,(.L_x_3 - _Z18incrementNonAtomicPi)
        .other          _Z18incrementNonAtomicPi,@"STO_CUDA_ENTRY STV_DEFAULT"
_Z18incrementNonAtomicPi:
.text._Z18incrementNonAtomicPi:
[----:B------:R-:W-:Y:S08]  /*0000*/  LDC R1, c[0x0][0x37c] ;  /* 0x0000df00ff017b82 */ /* 0x000ff00000000800 */
[----:B------:R-:W0:Y:S01]  /*0010*/  LDC.64 R2, c[0x0][0x380] ;  /* 0x0000e000ff027b82 */ /* 0x000e220000000a00 */
[----:B------:R-:W0:Y:S02]  /*0020*/  LDCU.64 UR4, c[0x0][0x358] ;  /* 0x00006b00ff0477ac */ /* 0x000e240008000a00 */
[----:B0-----:R-:W2:Y:S02]  /*0030*/  LDG.E R0, desc[UR4][R2.64] ;  /* 0x0000000402007981 */ /* 0x001ea4000c1e1900 */
[----:B--2---:R-:W-:-:S05]  /*0040*/  IADD3 R5, PT, PT, R0, 0x1, RZ ;  /* 0x0000000100057810 */ /* 0x004fca0007ffe0ff */
[----:B------:R-:W-:Y:S01]  /*0050*/  STG.E desc[UR4][R2.64], R5 ;  /* 0x0000000502007986 */ /* 0x000fe2000c101904 */
[----:B------:R-:W-:Y:S05]  /*0060*/  EXIT ;  /* 0x000000000000794d */ /* 0x000fea0003800000 */
.L_x_1:
        /* <DEDUP_REMOVED lines=9> */
.L_x_3:


//--------------------- .nv.shared.reserved.0     --------------------------
	.section	.nv.shared.reserved.0,"aw",@nobits
	.weak		__nv_reservedSMEM_offset_0_alias
	.size		__nv_reservedSMEM_offset_0_alias, 0, 64
	.other		__nv_reservedSMEM_offset_0_alias,@"STO_CUDA_RESERVED_SHARED STV_DEFAULT"
__nv_reservedSMEM_offset_0_alias:
	.zero		0
	.zero		64


//--------------------- .nv.constant0._Z15incrementAtomicPi --------------------------
	.section	.nv.constant0._Z15incrementAtomicPi,"a",@progbits
	.sectionflags	@""
	.align	4
.nv.constant0._Z15incrementAtomicPi:
	.zero		904


//--------------------- .nv.constant0._Z18incrementNonAtomicPi --------------------------
	.section	.nv.constant0._Z18incrementNonAtomicPi,"a",@progbits
	.sectionflags	@""
	.align	4
.nv.constant0._Z18incrementNonAtomicPi:
	.zero		904


//--------------------- SYMBOLS --------------------------

	.type		.nv.reservedSmem.offset0,@object
	.size		.nv.reservedSmem.offset0,0x4
